//
// Generated by NVIDIA NVVM Compiler
//
// Compiler Build ID: CL-36424714
// Cuda compilation tools, release 13.0, V13.0.88
// Based on NVVM 20.0.0
//

.version 9.0
.target sm_100
.address_size 64

	// .globl	_Z20improvedSumReductionPfS_

.visible .entry _Z20improvedSumReductionPfS_(
	.param .u64 .ptr .align 1 _Z20improvedSumReductionPfS__param_0,
	.param .u64 .ptr .align 1 _Z20improvedSumReductionPfS__param_1
)
{
	.reg .pred 	%p<4>;
	.reg .b32 	%r<6>;
	.reg .b32 	%f<5>;
	.reg .b64 	%rd<9>;

	ld.param.u64 	%rd4, [_Z20improvedSumReductionPfS__param_0];
	ld.param.u64 	%rd3, [_Z20improvedSumReductionPfS__param_1];
	cvta.to.global.u64 	%rd1, %rd4;
	mov.u32 	%r1, %tid.x;
	mov.u32 	%r5, %ntid.x;
	mul.wide.u32 	%rd5, %r1, 4;
	add.s64 	%rd2, %rd1, %rd5;
$L__BB0_1:
	setp.ge.u32 	%p1, %r1, %r5;
	@%p1 bra 	$L__BB0_3;
	mul.wide.s32 	%rd6, %r5, 4;
	add.s64 	%rd7, %rd2, %rd6;
	ld.global.f32 	%f1, [%rd7];
	ld.global.f32 	%f2, [%rd2];
	add.f32 	%f3, %f1, %f2;
	st.global.f32 	[%rd2], %f3;
$L__BB0_3:
	bar.sync 	0;
	shr.u32 	%r4, %r5, 1;
	setp.gt.u32 	%p2, %r5, 1;
	mov.u32 	%r5, %r4;
	@%p2 bra 	$L__BB0_1;
	setp.ne.s32 	%p3, %r1, 0;
	@%p3 bra 	$L__BB0_6;
	ld.global.f32 	%f4, [%rd1];
	cvta.to.global.u64 	%rd8, %rd3;
	st.global.f32 	[%rd8], %f4;
$L__BB0_6:
	ret;

}


// ===== COMPILED SASS (sm_100) =====

	.target	sm_100

	.elftype	@"ET_EXEC"


//--------------------- .note.nv.tkinfo           --------------------------
	.section	.note.nv.tkinfo,"",@"SHT_NOTE"
	.sectionflags	@"SHF_NOTE_NV_TKINFO"
	.tkinfo
        /*0018*/ 	.word	0x00000002
        /*0030*/ 	.string	""
        /*0030*/ 	.string	"ptxas"
        /*0030*/ 	.string	"Cuda compilation tools, release 13.0, V13.0.88"
        /*0030*/ 	.string	"Build cuda_13.0.r13.0/compiler.36424714_0"
        /*0030*/ 	.string	"-arch sm_100 -m 64 "



//--------------------- .note.nv.cuinfo           --------------------------
	.section	.note.nv.cuinfo,"",@"SHT_NOTE"
	.sectionflags	@"SHF_NOTE_NV_CUINFO"
        /*0018*/ 	.short	0x0002
        /*001a*/ 	.short	0x0064
        /*001c*/ 	.short	0x0082
	.zero		2


//--------------------- .nv.info                  --------------------------
	.section	.nv.info,"",@"SHT_CUDA_INFO"
	.align	4


	//----- nvinfo : EIATTR_REGCOUNT
	.align		4
        /*0000*/ 	.byte	0x04, 0x2f
        /*0002*/ 	.short	(.L_1 - .L_0)
	.align		4
.L_0:
        /*0004*/ 	.word	index@(_Z20improvedSumReductionPfS_)
        /*0008*/ 	.word	0x0000000c


	//----- nvinfo : EIATTR_FRAME_SIZE
	.align		4
.L_1:
        /*000c*/ 	.byte	0x04, 0x11
        /*000e*/ 	.short	(.L_3 - .L_2)
	.align		4
.L_2:
        /*0010*/ 	.word	index@(_Z20improvedSumReductionPfS_)
        /*0014*/ 	.word	0x00000000


	//----- nvinfo : EIATTR_MIN_STACK_SIZE
	.align		4
.L_3:
        /*0018*/ 	.byte	0x04, 0x12
        /*001a*/ 	.short	(.L_5 - .L_4)
	.align		4
.L_4:
        /*001c*/ 	.word	index@(_Z20improvedSumReductionPfS_)
        /*0020*/ 	.word	0x00000000
.L_5:


//--------------------- .nv.compat                --------------------------
	.section	.nv.compat,"",@"SHT_CUDA_COMPAT_INFO"
	.align	4
        /*0000*/ 	.byte	0x02, 0x09, 0x00, 0x00, 0x02, 0x02, 0x01, 0x00, 0x02, 0x05, 0x05, 0x00, 0x03, 0x07, 0x01, 0x01
        /*0010*/ 	.byte	0x02, 0x03, 0x00, 0x00, 0x02, 0x06, 0x01, 0x00, 0x04, 0x0b, 0x08, 0x00, 0x09, 0x00, 0x00, 0x00
        /*0020*/ 	.byte	0x00, 0x00, 0x00, 0x00


//--------------------- .nv.info._Z20improvedSumReductionPfS_ --------------------------
	.section	.nv.info._Z20improvedSumReductionPfS_,"",@"SHT_CUDA_INFO"
	.sectionflags	@""
	.align	4


	//----- nvinfo : EIATTR_CUDA_API_VERSION
	.align		4
        /*0000*/ 	.byte	0x04, 0x37
        /*0002*/ 	.short	(.L_7 - .L_6)
.L_6:
        /*0004*/ 	.word	0x00000082


	//----- nvinfo : EIATTR_KPARAM_INFO
	.align		4
.L_7:
        /*0008*/ 	.byte	0x04, 0x17
        /*000a*/ 	.short	(.L_9 - .L_8)
.L_8:
        /*000c*/ 	.word	0x00000000
        /*0010*/ 	.short	0x0001
        /*0012*/ 	.short	0x0008
        /*0014*/ 	.byte	0x00, 0xf5, 0x21, 0x00


	//----- nvinfo : EIATTR_KPARAM_INFO
	.align		4
.L_9:
        /*0018*/ 	.byte	0x04, 0x17
        /*001a*/ 	.short	(.L_11 - .L_10)
.L_10:
        /*001c*/ 	.word	0x00000000
        /*0020*/ 	.short	0x0000
        /*0022*/ 	.short	0x0000
        /*0024*/ 	.byte	0x00, 0xf5, 0x21, 0x00


	//----- nvinfo : EIATTR_SPARSE_MMA_MASK
	.align		4
.L_11:
        /*0028*/ 	.byte	0x03, 0x50
        /*002a*/ 	.short	0x0000


	//----- nvinfo : EIATTR_MAXREG_COUNT
	.align		4
        /*002c*/ 	.byte	0x03, 0x1b
        /*002e*/ 	.short	0x00ff


	//----- nvinfo : EIATTR_NUM_BARRIERS
	.align		4
        /*0030*/ 	.byte	0x02, 0x4c
        /*0032*/ 	.byte	0x01
	.zero		1


	//----- nvinfo : EIATTR_MERCURY_ISA_VERSION
	.align		4
        /*0034*/ 	.byte	0x03, 0x5f
        /*0036*/ 	.short	0x0101


	//----- nvinfo : EIATTR_VRC_CTA_INIT_COUNT
	.align		4
        /*0038*/ 	.byte	0x02, 0x4a
	.zero		1
	.zero		1


	//----- nvinfo : EIATTR_EXIT_INSTR_OFFSETS
	.align		4
        /*003c*/ 	.byte	0x04, 0x1c
        /*003e*/ 	.short	(.L_13 - .L_12)


	//   ....[0]....
.L_12:
        /*0040*/ 	.word	0x00000150


	//   ....[1]....
        /*0044*/ 	.word	0x000001a0


	//----- nvinfo : EIATTR_CRS_STACK_SIZE
	.align		4
.L_13:
        /*0048*/ 	.byte	0x04, 0x1e
        /*004a*/ 	.short	(.L_15 - .L_14)
.L_14:
        /*004c*/ 	.word	0x00000000


	//----- nvinfo : EIATTR_CBANK_PARAM_SIZE
	.align		4
.L_15:
        /*0050*/ 	.byte	0x03, 0x19
        /*0052*/ 	.short	0x0010


	//----- nvinfo : EIATTR_PARAM_CBANK
	.align		4
        /*0054*/ 	.byte	0x04, 0x0a
        /*0056*/ 	.short	(.L_17 - .L_16)
	.align		4
.L_16:
        /*0058*/ 	.word	index@(.nv.constant0._Z20improvedSumReductionPfS_)
        /*005c*/ 	.short	0x0380
        /*005e*/ 	.short	0x0010


	//----- nvinfo : EIATTR_SW_WAR
	.align		4
.L_17:
        /*0060*/ 	.byte	0x04, 0x36
        /*0062*/ 	.short	(.L_19 - .L_18)
.L_18:
        /*0064*/ 	.word	0x00000008
.L_19:


//--------------------- .nv.callgraph             --------------------------
	.section	.nv.callgraph,"",@"SHT_CUDA_CALLGRAPH"
	.align	4
	.sectionentsize	8
	.align		4
        /*0000*/ 	.word	0x00000000
	.align		4
        /*0004*/ 	.word	0xffffffff
	.align		4
        /*0008*/ 	.word	0x00000000
	.align		4
        /*000c*/ 	.word	0xfffffffe
	.align		4
        /*0010*/ 	.word	0x00000000
	.align		4
        /*0014*/ 	.word	0xfffffffd
	.align		4
        /*0018*/ 	.word	0x00000000
	.align		4
        /*001c*/ 	.word	0xfffffffc


//--------------------- .text._Z20improvedSumReductionPfS_ --------------------------
	.section	.text._Z20improvedSumReductionPfS_,"ax",@progbits
	.align	128
        .global         _Z20improvedSumReductionPfS_
        .type           _Z20improvedSumReductionPfS_,@function
        .size           _Z20improvedSumReductionPfS_,(.L_x_4 - _Z20improvedSumReductionPfS_)
        .other          _Z20improvedSumReductionPfS_,@"STO_CUDA_ENTRY STV_DEFAULT"
_Z20improvedSumReductionPfS_:
.text._Z20improvedSumReductionPfS_:
[----:B------:R-:W-:Y:S01]  /*0000*/  LDC R1, c[0x0][0x37c] ;  /* 0x0000df00ff017b82 */ /* 0x000fe20000000800 */
[----:B------:R-:W0:Y:S07]  /*0010*/  S2R R0, SR_TID.X ;  /* 0x0000000000007919 */ /* 0x000e2e0000002100 */
[----:B------:R-:W0:Y:S01]  /*0020*/  LDC.64 R2, c[0x0][0x380] ;  /* 0x0000e000ff027b82 */ /* 0x000e220000000a00 */
[----:B------:R-:W1:Y:S01]  /*0030*/  LDCU UR6, c[0x0][0x360] ;  /* 0x00006c00ff0677ac */ /* 0x000e620008000800 */
[----:B------:R-:W2:Y:S01]  /*0040*/  LDCU.64 UR4, c[0x0][0x358] ;  /* 0x00006b00ff0477ac */ /* 0x000ea20008000a00 */
[----:B-1----:R-:W-:Y:S01]  /*0050*/  MOV R7, UR6 ;  /* 0x0000000600077c02 */ /* 0x002fe20008000f00 */
[----:B0-2---:R-:W-:-:S07]  /*0060*/  IMAD.WIDE.U32 R2, R0, 0x4, R2 ;  /* 0x0000000400027825 */ /* 0x005fce00078e0002 */
.L_x_2:
[----:B------:R-:W-:Y:S01]  /*0070*/  ISETP.GE.U32.AND P0, PT, R0, R7, PT ;  /* 0x000000070000720c */ /* 0x000fe20003f06070 */
[----:B------:R-:W-:-:S12]  /*0080*/  BSSY.RECONVERGENT B0, `(.L_x_0) ;  /* 0x0000007000007945 */ /* 0x000fd80003800200 */
[----:B0-----:R-:W-:Y:S05]  /*0090*/  @P0 BRA `(.L_x_1) ;  /* 0x0000000000140947 */ /* 0x001fea0003800000 */
[----:B------:R-:W-:Y:S01]  /*00a0*/  IMAD.WIDE R4, R7, 0x4, R2 ;  /* 0x0000000407047825 */ /* 0x000fe200078e0202 */
[----:B------:R-:W2:Y:S05]  /*00b0*/  LDG.E R9, desc[UR4][R2.64] ;  /* 0x0000000402097981 */ /* 0x000eaa000c1e1900 */
[----:B------:R-:W2:Y:S02]  /*00c0*/  LDG.E R4, desc[UR4][R4.64] ;  /* 0x0000000404047981 */ /* 0x000ea4000c1e1900 */
[----:B--2---:R-:W-:-:S05]  /*00d0*/  FADD R9, R4, R9 ;  /* 0x0000000904097221 */ /* 0x004fca0000000000 */
[----:B------:R0:W-:Y:S02]  /*00e0*/  STG.E desc[UR4][R2.64], R9 ;  /* 0x0000000902007986 */ /* 0x0001e4000c101904 */
.L_x_1:
[----:B------:R-:W-:Y:S05]  /*00f0*/  BSYNC.RECONVERGENT B0 ;  /* 0x0000000000007941 */ /* 0x000fea0003800200 */
.L_x_0:
[----:B------:R-:W-:Y:S01]  /*0100*/  BAR.SYNC.DEFER_BLOCKING 0x0 ;  /* 0x0000000000007b1d */ /* 0x000fe20000010000 */
[----:B------:R-:W-:Y:S02]  /*0110*/  ISETP.GT.U32.AND P0, PT, R7, 0x1, PT ;  /* 0x000000010700780c */ /* 0x000fe40003f04070 */
[----:B------:R-:W-:-:S11]  /*0120*/  SHF.R.U32.HI R7, RZ, 0x1, R7 ;  /* 0x00000001ff077819 */ /* 0x000fd60000011607 */
[----:B------:R-:W-:Y:S05]  /*0130*/  @P0 BRA `(.L_x_2) ;  /* 0xfffffffc00cc0947 */ /* 0x000fea000383ffff */
[----:B------:R-:W-:-:S13]  /*0140*/  ISETP.NE.AND P0, PT, R0, RZ, PT ;  /* 0x000000ff0000720c */ /* 0x000fda0003f05270 */
[----:B------:R-:W-:Y:S05]  /*0150*/  @P0 EXIT ;  /* 0x000000000000094d */ /* 0x000fea0003800000 */
[----:B0-----:R-:W0:Y:S02]  /*0160*/  LDC.64 R2, c[0x0][0x380] ;  /* 0x0000e000ff027b82 */ /* 0x001e240000000a00 */
[----:B0-----:R-:W2:Y:S06]  /*0170*/  LDG.E R3, desc[UR4][R2.64] ;  /* 0x0000000402037981 */ /* 0x001eac000c1e1900 */
[----:B------:R-:W2:Y:S02]  /*0180*/  LDC.64 R4, c[0x0][0x388] ;  /* 0x0000e200ff047b82 */ /* 0x000ea40000000a00 */
[----:B--2---:R-:W-:Y:S01]  /*0190*/  STG.E desc[UR4][R4.64], R3 ;  /* 0x0000000304007986 */ /* 0x004fe2000c101904 */
[----:B------:R-:W-:Y:S05]  /*01a0*/  EXIT ;  /* 0x000000000000794d */ /* 0x000fea0003800000 */
.L_x_3:
[----:B------:R-:W-:-:S00]  /*01b0*/  BRA `(.L_x_3) ;  /* 0xfffffffc00fc7947 */ /* 0x000fc0000383ffff */
[----:B------:R-:W-:-:S00]  /*01c0*/  NOP ;  /* 0x0000000000007918 */ /* 0x000fc00000000000 */
        /* <DEDUP_REMOVED lines=11> */
.L_x_4:


//--------------------- .nv.shared.reserved.0     --------------------------
	.section	.nv.shared.reserved.0,"aw",@nobits
	.weak		__nv_reservedSMEM_offset_0_alias
	.size		__nv_reservedSMEM_offset_0_alias, 0, 64
	.other		__nv_reservedSMEM_offset_0_alias,@"STO_CUDA_RESERVED_SHARED STV_DEFAULT"
__nv_reservedSMEM_offset_0_alias:
	.zero		0
	.zero		64


//--------------------- .nv.constant0._Z20improvedSumReductionPfS_ --------------------------
	.section	.nv.constant0._Z20improvedSumReductionPfS_,"a",@progbits
	.sectionflags	@""
	.align	4
.nv.constant0._Z20improvedSumReductionPfS_:
	.zero		912


//--------------------- SYMBOLS --------------------------

	.type		.nv.reservedSmem.offset0,@object
	.size		.nv.reservedSmem.offset0,0x4
